	.headerflags	@"EF_CUDA_TEXMODE_UNIFIED EF_CUDA_64BIT_ADDRESS EF_CUDA_ACCELERATORS EF_CUDA_SM90 EF_CUDA_VIRTUAL_SM(EF_CUDA_SM90)"
	.elftype	@"ET_EXEC"


//--------------------- .nv.info                  --------------------------
	.section	.nv.info,"",@"SHT_CUDA_INFO"
	.align	4


	//----- nvinfo : EIATTR_REGCOUNT
	.align		4
        /*0000*/ 	.byte	0x04, 0x2f
        /*0002*/ 	.short	(.L_3 - .L_2)
	.align		4
.L_2:
        /*0004*/ 	.word	index@(triton_poi_fused__native_batch_norm_legit_no_training_add_3)
        /*0008*/ 	.word	0x00000020


	//----- nvinfo : EIATTR_MIN_STACK_SIZE
	.align		4
.L_3:
        /*000c*/ 	.byte	0x04, 0x12
        /*000e*/ 	.short	(.L_5 - .L_4)
	.align		4
.L_4:
        /*0010*/ 	.word	index@(triton_poi_fused__native_batch_norm_legit_no_training_add_3)
        /*0014*/ 	.word	0x00000000


	//----- nvinfo : EIATTR_FRAME_SIZE
	.align		4
.L_5:
        /*0018*/ 	.byte	0x04, 0x11
        /*001a*/ 	.short	(.L_7 - .L_6)
	.align		4
.L_6:
        /*001c*/ 	.word	index@(triton_poi_fused__native_batch_norm_legit_no_training_add_3)
        /*0020*/ 	.word	0x00000000


	//----- nvinfo : EIATTR_MIN_STACK_SIZE
	.align		4
.L_7:
        /*0024*/ 	.byte	0x04, 0x12
        /*0026*/ 	.short	(.L_9 - .L_8)
	.align		4
.L_8:
        /*0028*/ 	.word	index@(triton_poi_fused__native_batch_norm_legit_no_training_add_3)
        /*002c*/ 	.word	0x00000000
.L_9:


//--------------------- .nv.info.triton_poi_fused__native_batch_norm_legit_no_training_add_3 --------------------------
	.section	.nv.info.triton_poi_fused__native_batch_norm_legit_no_training_add_3,"",@"SHT_CUDA_INFO"
	.sectionflags	@""
	.align	4


	//----- nvinfo : EIATTR_CUDA_API_VERSION
	.align		4
        /*0000*/ 	.byte	0x04, 0x37
        /*0002*/ 	.short	(.L_11 - .L_10)
.L_10:
        /*0004*/ 	.word	0x0000007c


	//----- nvinfo : EIATTR_KPARAM_INFO
	.align		4
.L_11:
        /*0008*/ 	.byte	0x04, 0x17
        /*000a*/ 	.short	(.L_13 - .L_12)
.L_12:
        /*000c*/ 	.word	0x00000000
        /*0010*/ 	.short	0x000b
        /*0012*/ 	.short	0x0058
        /*0014*/ 	.byte	0x00, 0xf0, 0x11, 0x00


	//----- nvinfo : EIATTR_KPARAM_INFO
	.align		4
.L_13:
        /*0018*/ 	.byte	0x04, 0x17
        /*001a*/ 	.short	(.L_15 - .L_14)
.L_14:
        /*001c*/ 	.word	0x00000000
        /*0020*/ 	.short	0x000a
        /*0022*/ 	.short	0x0050
        /*0024*/ 	.byte	0x00, 0xf4, 0x21, 0x00


	//----- nvinfo : EIATTR_KPARAM_INFO
	.align		4
.L_15:
        /*0028*/ 	.byte	0x04, 0x17
        /*002a*/ 	.short	(.L_17 - .L_16)
.L_16:
        /*002c*/ 	.word	0x00000000
        /*0030*/ 	.short	0x0009
        /*0032*/ 	.short	0x0048
        /*0034*/ 	.byte	0x00, 0xf4, 0x21, 0x00


	//----- nvinfo : EIATTR_KPARAM_INFO
	.align		4
.L_17:
        /*0038*/ 	.byte	0x04, 0x17
        /*003a*/ 	.short	(.L_19 - .L_18)
.L_18:
        /*003c*/ 	.word	0x00000000
        /*0040*/ 	.short	0x0008
        /*0042*/ 	.short	0x0040
        /*0044*/ 	.byte	0x00, 0xf4, 0x21, 0x00


	//----- nvinfo : EIATTR_KPARAM_INFO
	.align		4
.L_19:
        /*0048*/ 	.byte	0x04, 0x17
        /*004a*/ 	.short	(.L_21 - .L_20)
.L_20:
        /*004c*/ 	.word	0x00000000
        /*0050*/ 	.short	0x0007
        /*0052*/ 	.short	0x0038
        /*0054*/ 	.byte	0x00, 0xf4, 0x21, 0x00


	//----- nvinfo : EIATTR_KPARAM_INFO
	.align		4
.L_21:
        /*0058*/ 	.byte	0x04, 0x17
        /*005a*/ 	.short	(.L_23 - .L_22)
.L_22:
        /*005c*/ 	.word	0x00000000
        /*0060*/ 	.short	0x0006
        /*0062*/ 	.short	0x0030
        /*0064*/ 	.byte	0x00, 0xf4, 0x21, 0x00


	//----- nvinfo : EIATTR_KPARAM_INFO
	.align		4
.L_23:
        /*0068*/ 	.byte	0x04, 0x17
        /*006a*/ 	.short	(.L_25 - .L_24)
.L_24:
        /*006c*/ 	.word	0x00000000
        /*0070*/ 	.short	0x0005
        /*0072*/ 	.short	0x0028
        /*0074*/ 	.byte	0x00, 0xf4, 0x21, 0x00


	//----- nvinfo : EIATTR_KPARAM_INFO
	.align		4
.L_25:
        /*0078*/ 	.byte	0x04, 0x17
        /*007a*/ 	.short	(.L_27 - .L_26)
.L_26:
        /*007c*/ 	.word	0x00000000
        /*0080*/ 	.short	0x0004
        /*0082*/ 	.short	0x0020
        /*0084*/ 	.byte	0x00, 0xf4, 0x21, 0x00


	//----- nvinfo : EIATTR_KPARAM_INFO
	.align		4
.L_27:
        /*0088*/ 	.byte	0x04, 0x17
        /*008a*/ 	.short	(.L_29 - .L_28)
.L_28:
        /*008c*/ 	.word	0x00000000
        /*0090*/ 	.short	0x0003
        /*0092*/ 	.short	0x0018
        /*0094*/ 	.byte	0x00, 0xf4, 0x21, 0x00


	//----- nvinfo : EIATTR_KPARAM_INFO
	.align		4
.L_29:
        /*0098*/ 	.byte	0x04, 0x17
        /*009a*/ 	.short	(.L_31 - .L_30)
.L_30:
        /*009c*/ 	.word	0x00000000
        /*00a0*/ 	.short	0x0002
        /*00a2*/ 	.short	0x0010
        /*00a4*/ 	.byte	0x00, 0xf4, 0x21, 0x00


	//----- nvinfo : EIATTR_KPARAM_INFO
	.align		4
.L_31:
        /*00a8*/ 	.byte	0x04, 0x17
        /*00aa*/ 	.short	(.L_33 - .L_32)
.L_32:
        /*00ac*/ 	.word	0x00000000
        /*00b0*/ 	.short	0x0001
        /*00b2*/ 	.short	0x0008
        /*00b4*/ 	.byte	0x00, 0xf4, 0x21, 0x00


	//----- nvinfo : EIATTR_KPARAM_INFO
	.align		4
.L_33:
        /*00b8*/ 	.byte	0x04, 0x17
        /*00ba*/ 	.short	(.L_35 - .L_34)
.L_34:
        /*00bc*/ 	.word	0x00000000
        /*00c0*/ 	.short	0x0000
        /*00c2*/ 	.short	0x0000
        /*00c4*/ 	.byte	0x00, 0xf4, 0x21, 0x00


	//----- nvinfo : EIATTR_SPARSE_MMA_MASK
	.align		4
.L_35:
        /*00c8*/ 	.byte	0x03, 0x50
        /*00ca*/ 	.short	0x0000


	//----- nvinfo : EIATTR_MAXREG_COUNT
	.align		4
        /*00cc*/ 	.byte	0x03, 0x1b
        /*00ce*/ 	.short	0x00ff


	//----- nvinfo : EIATTR_EXIT_INSTR_OFFSETS
	.align		4
        /*00d0*/ 	.byte	0x04, 0x1c
        /*00d2*/ 	.short	(.L_37 - .L_36)


	//   ....[0]....
.L_36:
        /*00d4*/ 	.word	0x00000810


	//   ....[1]....
        /*00d8*/ 	.word	0x00000830


	//----- nvinfo : EIATTR_REQNTID
	.align		4
.L_37:
        /*00dc*/ 	.byte	0x04, 0x10
        /*00de*/ 	.short	(.L_39 - .L_38)
.L_38:
        /*00e0*/ 	.word	0x00000080
        /*00e4*/ 	.word	0x00000001
        /*00e8*/ 	.word	0x00000001


	//----- nvinfo : EIATTR_CBANK_PARAM_SIZE
	.align		4
.L_39:
        /*00ec*/ 	.byte	0x03, 0x19
        /*00ee*/ 	.short	0x005c


	//----- nvinfo : EIATTR_PARAM_CBANK
	.align		4
        /*00f0*/ 	.byte	0x04, 0x0a
        /*00f2*/ 	.short	(.L_41 - .L_40)
	.align		4
.L_40:
        /*00f4*/ 	.word	index@(.nv.constant0.triton_poi_fused__native_batch_norm_legit_no_training_add_3)
        /*00f8*/ 	.short	0x0210
        /*00fa*/ 	.short	0x005c


	//----- nvinfo : EIATTR_SW_WAR
	.align		4
.L_41:
        /*00fc*/ 	.byte	0x04, 0x36
        /*00fe*/ 	.short	(.L_43 - .L_42)
.L_42:
        /*0100*/ 	.word	0x00000008
.L_43:


//--------------------- .nv.callgraph             --------------------------
	.section	.nv.callgraph,"",@"SHT_CUDA_CALLGRAPH"
	.align	4
	.sectionentsize	8
	.align		4
        /*0000*/ 	.word	0x00000000
	.align		4
        /*0004*/ 	.word	0xffffffff
	.align		4
        /*0008*/ 	.word	0x00000000
	.align		4
        /*000c*/ 	.word	0xfffffffe
	.align		4
        /*0010*/ 	.word	0x00000000
	.align		4
        /*0014*/ 	.word	0xfffffffd
	.align		4
        /*0018*/ 	.word	0x00000000
	.align		4
        /*001c*/ 	.word	0xfffffffc


//--------------------- .nv.constant4             --------------------------
	.section	.nv.constant4,"a",@progbits
	.align	8
	.align		8
.nv.constant4:
        /*0000*/ 	.dword	_$_str
	.align		8
        /*0008*/ 	.dword	_$_str_$_2


//--------------------- .text.triton_poi_fused__native_batch_norm_legit_no_training_add_3 --------------------------
	.section	.text.triton_poi_fused__native_batch_norm_legit_no_training_add_3,"ax",@progbits
	.align	128
        .global         triton_poi_fused__native_batch_norm_legit_no_training_add_3
        .type           triton_poi_fused__native_batch_norm_legit_no_training_add_3,@function
        .size           triton_poi_fused__native_batch_norm_legit_no_training_add_3,(.L_x_1 - triton_poi_fused__native_batch_norm_legit_no_training_add_3)
        .other          triton_poi_fused__native_batch_norm_legit_no_training_add_3,@"STO_CUDA_ENTRY STV_DEFAULT"
triton_poi_fused__native_batch_norm_legit_no_training_add_3:
.text.triton_poi_fused__native_batch_norm_legit_no_training_add_3:
[----:B------:R-:W0:Y:S01]  /*0000*/  LDC R1, c[0x0][0x28] ;  /* 0x00000a00ff017b82 */ /* 0x000e220000000800 */
[----:B------:R-:W1:Y:S07]  /*0010*/  S2R R0, SR_TID.X ;  /* 0x0000000000007919 */ /* 0x000e6e0000002100 */
[----:B------:R-:W2:Y:S01]  /*0020*/  LDC.64 R12, c[0x0][0x220] ;  /* 0x00008800ff0c7b82 */ /* 0x000ea20000000a00 */
[----:B------:R-:W-:Y:S01]  /*0030*/  ULDC.64 UR4, c[0x0][0x208] ;  /* 0x0000820000047ab9 */ /* 0x000fe20000000a00 */
[----:B------:R-:W3:Y:S06]  /*0040*/  S2R R5, SR_CTAID.X ;  /* 0x0000000000057919 */ /* 0x000eec0000002500 */
[----:B------:R-:W4:Y:S01]  /*0050*/  LDC.64 R14, c[0x0][0x248] ;  /* 0x00009200ff0e7b82 */ /* 0x000f220000000a00 */
[----:B------:R-:W-:-:S07]  /*0060*/  HFMA2.MMA R7, -RZ, RZ, 0, 0 ;  /* 0x00000000ff077435 */ /* 0x000fce00000001ff */
[----:B------:R-:W5:Y:S08]  /*0070*/  LDC.64 R10, c[0x0][0x218] ;  /* 0x00008600ff0a7b82 */ /* 0x000f700000000a00 */
[----:B------:R-:W4:Y:S01]  /*0080*/  LDC.64 R20, c[0x0][0x240] ;  /* 0x00009000ff147b82 */ /* 0x000f220000000a00 */
[----:B-1----:R-:W-:-:S07]  /*0090*/  SHF.L.U32 R0, R0, 0x1, RZ ;  /* 0x0000000100007819 */ /* 0x002fce00000006ff */
[----:B------:R-:W1:Y:S01]  /*00a0*/  LDC.64 R22, c[0x0][0x228] ;  /* 0x00008a00ff167b82 */ /* 0x000e620000000a00 */
[----:B---3--:R-:W-:Y:S02]  /*00b0*/  SHF.R.S32.HI R3, RZ, 0x17, R5 ;  /* 0x00000017ff037819 */ /* 0x008fe40000011405 */
[----:B------:R-:W-:Y:S02]  /*00c0*/  LOP3.LUT R0, R0, 0xfe, RZ, 0xc0, !PT ;  /* 0x000000fe00007812 */ /* 0x000fe400078ec0ff */
[----:B------:R-:W-:-:S03]  /*00d0*/  SGXT R3, R3, 0x1 ;  /* 0x000000010303781a */ /* 0x000fc60000000200 */
[----:B------:R-:W3:Y:S01]  /*00e0*/  LDC.64 R16, c[0x0][0x210] ;  /* 0x00008400ff107b82 */ /* 0x000ee20000000a00 */
[----:B------:R-:W-:Y:S02]  /*00f0*/  LEA R6, R5, R0, 0x8 ;  /* 0x0000000005067211 */ /* 0x000fe400078e40ff */
[----:B------:R-:W-:Y:S02]  /*0100*/  CS2R R4, SRZ ;  /* 0x0000000000047805 */ /* 0x000fe4000001ff00 */
[----:B------:R-:W-:Y:S02]  /*0110*/  LEA.HI R3, R3, R6, RZ, 0x4 ;  /* 0x0000000603037211 */ /* 0x000fe400078f20ff */
[----:B------:R-:W-:Y:S01]  /*0120*/  ISETP.GE.AND P0, PT, R6, 0x100, PT ;  /* 0x000001000600780c */ /* 0x000fe20003f06270 */
[----:B------:R-:W1:Y:S01]  /*0130*/  LDC.64 R18, c[0x0][0x230] ;  /* 0x00008c00ff127b82 */ /* 0x000e620000000a00 */
[----:B------:R-:W-:-:S04]  /*0140*/  SHF.R.S32.HI R3, RZ, 0x4, R3 ;  /* 0x00000004ff037819 */ /* 0x000fc80000011403 */
[----:B------:R-:W-:-:S04]  /*0150*/  LEA.HI R0, R3, R3, RZ, 0x2 ;  /* 0x0000000303007211 */ /* 0x000fc800078f10ff */
[----:B------:R-:W-:-:S04]  /*0160*/  LOP3.LUT R0, R0, 0xfffffffc, RZ, 0xc0, !PT ;  /* 0xfffffffc00007812 */ /* 0x000fc800078ec0ff */
[----:B------:R-:W-:-:S05]  /*0170*/  IADD3 R8, R3, -R0, RZ ;  /* 0x8000000003087210 */ /* 0x000fca0007ffe0ff */
[----:B--2---:R-:W-:-:S05]  /*0180*/  IMAD.WIDE R12, R8, 0x4, R12 ;  /* 0x00000004080c7825 */ /* 0x004fca00078e020c */
[----:B------:R-:W2:Y:S01]  /*0190*/  @!P0 LDG.E.EL R5, desc[UR4][R12.64] ;  /* 0x000000040c058981 */ /* 0x000ea2000c2e1900 */
[----:B------:R-:W-:Y:S01]  /*01a0*/  CS2R R2, SRZ ;  /* 0x0000000000027805 */ /* 0x000fe2000001ff00 */
[----:B----4-:R-:W-:-:S05]  /*01b0*/  IMAD.WIDE R14, R8, 0x4, R14 ;  /* 0x00000004080e7825 */ /* 0x010fca00078e020e */
[----:B------:R4:W2:Y:S04]  /*01c0*/  @!P0 LDG.E.EL R2, desc[UR4][R12.64] ;  /* 0x000000040c028981 */ /* 0x0008a8000c2e1900 */
[----:B------:R-:W2:Y:S04]  /*01d0*/  @!P0 LDG.E.EL R4, desc[UR4][R14.64] ;  /* 0x000000040e048981 */ /* 0x000ea8000c2e1900 */
[----:B------:R1:W2:Y:S01]  /*01e0*/  @!P0 LDG.E.EL R7, desc[UR4][R14.64] ;  /* 0x000000040e078981 */ /* 0x0002a2000c2e1900 */
[----:B------:R-:W-:Y:S01]  /*01f0*/  HFMA2.MMA R9, -RZ, RZ, 0, 0 ;  /* 0x00000000ff097435 */ /* 0x000fe200000001ff */
[----:B------:R-:W-:Y:S01]  /*0200*/  CS2R R24, SRZ ;  /* 0x0000000000187805 */ /* 0x000fe2000001ff00 */
[----:B-----5:R-:W-:Y:S01]  /*0210*/  IMAD.WIDE R10, R8, 0x4, R10 ;  /* 0x00000004080a7825 */ /* 0x020fe200078e020a */
[----:B----4-:R-:W4:Y:S04]  /*0220*/  LDC.64 R12, c[0x0][0x250] ;  /* 0x00009400ff0c7b82 */ /* 0x010f280000000a00 */
[----:B------:R-:W5:Y:S04]  /*0230*/  @!P0 LDG.E.EL R24, desc[UR4][R10.64] ;  /* 0x000000040a188981 */ /* 0x000f68000c2e1900 */
[----:B------:R3:W5:Y:S01]  /*0240*/  @!P0 LDG.E.EL R9, desc[UR4][R10.64] ;  /* 0x000000040a098981 */ /* 0x000762000c2e1900 */
[----:B01----:R-:W0:Y:S08]  /*0250*/  LDC.64 R14, c[0x0][0x258] ;  /* 0x00009600ff0e7b82 */ /* 0x003e300000000a00 */
[----:B---3--:R-:W1:Y:S01]  /*0260*/  LDC.64 R10, c[0x0][0x238] ;  /* 0x00008e00ff0a7b82 */ /* 0x008e620000000a00 */
[----:B------:R-:W-:-:S02]  /*0270*/  MOV R0, RZ ;  /* 0x000000ff00007202 */ /* 0x000fc40000000f00 */
[----:B------:R-:W-:Y:S01]  /*0280*/  CS2R R26, SRZ ;  /* 0x00000000001a7805 */ /* 0x000fe2000001ff00 */
[----:B------:R-:W-:-:S04]  /*0290*/  IMAD.WIDE R20, R8, 0x4, R20 ;  /* 0x0000000408147825 */ /* 0x000fc800078e0214 */
[----:B------:R-:W-:Y:S01]  /*02a0*/  IMAD.WIDE R22, R8, 0x4, R22 ;  /* 0x0000000408167825 */ /* 0x000fe200078e0216 */
[----:B------:R-:W3:Y:S01]  /*02b0*/  @!P0 LDG.E.EL R3, desc[UR4][R20.64] ;  /* 0x0000000414038981 */ /* 0x000ee2000c2e1900 */
[----:B------:R-:W-:-:S03]  /*02c0*/  CS2R R28, SRZ ;  /* 0x00000000001c7805 */ /* 0x000fc6000001ff00 */
[----:B------:R4:W3:Y:S01]  /*02d0*/  @!P0 LDG.E.EL R0, desc[UR4][R20.64] ;  /* 0x0000000414008981 */ /* 0x0008e2000c2e1900 */
[----:B------:R-:W-:-:S03]  /*02e0*/  IMAD.WIDE R16, R6, 0x4, R16 ;  /* 0x0000000406107825 */ /* 0x000fc600078e0210 */
[----:B------:R-:W3:Y:S01]  /*02f0*/  @!P0 LDG.E.EL R25, desc[UR4][R22.64] ;  /* 0x0000000416198981 */ /* 0x000ee2000c2e1900 */
[----:B------:R-:W-:-:S03]  /*0300*/  IMAD.WIDE R18, R8, 0x4, R18 ;  /* 0x0000000408127825 */ /* 0x000fc600078e0212 */
[----:B------:R0:W3:Y:S01]  /*0310*/  @!P0 LDG.E.EL R26, desc[UR4][R22.64] ;  /* 0x00000004161a8981 */ /* 0x0000e2000c2e1900 */
[----:B----4-:R-:W-:Y:S01]  /*0320*/  CS2R R20, SRZ ;  /* 0x0000000000147805 */ /* 0x010fe2000001ff00 */
[----:B-1----:R-:W-:Y:S02]  /*0330*/  IMAD.WIDE R10, R6, 0x4, R10 ;  /* 0x00000004060a7825 */ /* 0x002fe400078e020a */
[----:B------:R-:W4:Y:S02]  /*0340*/  @!P0 LDG.E.EL R28, desc[UR4][R18.64] ;  /* 0x00000004121c8981 */ /* 0x000f24000c2e1900 */
[C---:B------:R-:W-:Y:S02]  /*0350*/  IMAD.WIDE R12, R8.reuse, 0x4, R12 ;  /* 0x00000004080c7825 */ /* 0x040fe400078e020c */
[----:B------:R1:W5:Y:S01]  /*0360*/  @!P0 LDG.E.64 R20, desc[UR4][R16.64] ;  /* 0x0000000410148981 */ /* 0x000362000c1e1b00 */
[----:B0-----:R-:W-:Y:S01]  /*0370*/  CS2R R22, SRZ ;  /* 0x0000000000167805 */ /* 0x001fe2000001ff00 */
[----:B------:R-:W-:Y:S01]  /*0380*/  IMAD.WIDE R14, R8, 0x4, R14 ;  /* 0x00000004080e7825 */ /* 0x000fe200078e020e */
[----:B------:R-:W-:Y:S01]  /*0390*/  HFMA2.MMA R8, -RZ, RZ, 0, 0 ;  /* 0x00000000ff087435 */ /* 0x000fe200000001ff */
[----:B------:R0:W3:Y:S04]  /*03a0*/  @!P0 LDG.E.EL R27, desc[UR4][R18.64] ;  /* 0x00000004121b8981 */ /* 0x0000e8000c2e1900 */
[----:B------:R-:W3:Y:S01]  /*03b0*/  @!P0 LDG.E.64 R22, desc[UR4][R10.64] ;  /* 0x000000040a168981 */ /* 0x000ee2000c1e1b00 */
[----:B-1----:R-:W-:-:S03]  /*03c0*/  MOV R17, RZ ;  /* 0x000000ff00117202 */ /* 0x002fc60000000f00 */
[----:B------:R-:W4:Y:S01]  /*03d0*/  @!P0 LDG.E.EL R29, desc[UR4][R12.64] ;  /* 0x000000040c1d8981 */ /* 0x000f22000c2e1900 */
[----:B0-----:R-:W-:-:S03]  /*03e0*/  MOV R18, RZ ;  /* 0x000000ff00127202 */ /* 0x001fc60000000f00 */
[----:B------:R0:W4:Y:S04]  /*03f0*/  @!P0 LDG.E.EL R17, desc[UR4][R12.64] ;  /* 0x000000040c118981 */ /* 0x000128000c2e1900 */
[----:B------:R-:W4:Y:S04]  /*0400*/  @!P0 LDG.E.EL R8, desc[UR4][R14.64] ;  /* 0x000000040e088981 */ /* 0x000f28000c2e1900 */
[----:B------:R1:W4:Y:S01]  /*0410*/  @!P0 LDG.E.EL R18, desc[UR4][R14.64] ;  /* 0x000000040e128981 */ /* 0x000322000c2e1900 */
[----:B0-----:R-:W-:-:S04]  /*0420*/  SHF.R.S32.HI R13, RZ, 0x1f, R6 ;  /* 0x0000001fff0d7819 */ /* 0x001fc80000011406 */
[----:B------:R-:W-:Y:S01]  /*0430*/  LEA.HI R13, R13, R6, RZ, 0x6 ;  /* 0x000000060d0d7211 */ /* 0x000fe200078f30ff */
[----:B--2---:R-:W-:-:S06]  /*0440*/  FADD R5, R5, 0.0010000000474974513054 ;  /* 0x3a83126f05057421 */ /* 0x004fcc0000000000 */
[----:B------:R-:W0:Y:S01]  /*0450*/  MUFU.SQRT R5, R5 ;  /* 0x0000000500057308 */ /* 0x000e220000002000 */
[----:B------:R-:W-:Y:S01]  /*0460*/  FADD R2, R2, 0.0010000000474974513054 ;  /* 0x3a83126f02027421 */ /* 0x000fe20000000000 */
[----:B------:R-:W-:Y:S01]  /*0470*/  FADD R11, R4, 0.0010000000474974513054 ;  /* 0x3a83126f040b7421 */ /* 0x000fe20000000000 */
[----:B------:R-:W-:-:S05]  /*0480*/  FADD R7, R7, 0.0010000000474974513054 ;  /* 0x3a83126f07077421 */ /* 0x000fca0000000000 */
[----:B------:R-:W2:Y:S01]  /*0490*/  MUFU.SQRT R2, R2 ;  /* 0x0000000200027308 */ /* 0x000ea20000002000 */
[----:B------:R-:W-:Y:S01]  /*04a0*/  HFMA2.MMA R4, -RZ, RZ, 1.625, 0 ;  /* 0x3e800000ff047435 */ /* 0x000fe200000001ff */
[----:B0-----:R-:W-:-:S06]  /*04b0*/  FSETP.GT.AND P6, PT, R5, 8.50705917302346158658e+37, PT ;  /* 0x7e8000000500780b */ /* 0x001fcc0003fc4000 */
[----:B------:R-:W0:Y:S01]  /*04c0*/  MUFU.SQRT R11, R11 ;  /* 0x0000000b000b7308 */ /* 0x000e220000002000 */
[----:B------:R-:W-:-:S07]  /*04d0*/  FSETP.GEU.AND P1, PT, R5, 1.175494350822287508e-38, PT ;  /* 0x008000000500780b */ /* 0x000fce0003f2e000 */
[----:B------:R-:W1:Y:S01]  /*04e0*/  MUFU.SQRT R16, R7 ;  /* 0x0000000700107308 */ /* 0x000e620000002000 */
[----:B------:R-:W-:Y:S01]  /*04f0*/  FSEL R10, R4, 1, P6 ;  /* 0x3f800000040a7808 */ /* 0x000fe20003000000 */
[----:B------:R-:W-:Y:S01]  /*0500*/  @P6 FMUL R5, R5, 0.25 ;  /* 0x3e80000005056820 */ /* 0x000fe20000400000 */
[----:B--2---:R-:W-:Y:S02]  /*0510*/  FSETP.GT.AND P2, PT, R2, 8.50705917302346158658e+37, PT ;  /* 0x7e8000000200780b */ /* 0x004fe40003f44000 */
[----:B0-----:R-:W-:Y:S01]  /*0520*/  FSETP.GT.AND P6, PT, R11, 8.50705917302346158658e+37, PT ;  /* 0x7e8000000b00780b */ /* 0x001fe20003fc4000 */
[----:B------:R-:W-:Y:S01]  /*0530*/  @!P1 FMUL R5, R5, 16777216 ;  /* 0x4b80000005059820 */ /* 0x000fe20000400000 */
[----:B------:R-:W-:Y:S01]  /*0540*/  @!P1 FMUL R10, R10, 16777216 ;  /* 0x4b8000000a0a9820 */ /* 0x000fe20000400000 */
[----:B------:R-:W-:Y:S02]  /*0550*/  FSETP.GEU.AND P3, PT, R2, 1.175494350822287508e-38, PT ;  /* 0x008000000200780b */ /* 0x000fe40003f6e000 */
[----:B------:R-:W-:-:S02]  /*0560*/  FSETP.GEU.AND P1, PT, R11, 1.175494350822287508e-38, PT ;  /* 0x008000000b00780b */ /* 0x000fc40003f2e000 */
[C---:B-1----:R-:W-:Y:S02]  /*0570*/  FSETP.GT.AND P4, PT, R16.reuse, 8.50705917302346158658e+37, PT ;  /* 0x7e8000001000780b */ /* 0x042fe40003f84000 */
[----:B------:R-:W-:Y:S01]  /*0580*/  FSETP.GEU.AND P5, PT, R16, 1.175494350822287508e-38, PT ;  /* 0x008000001000780b */ /* 0x000fe20003fae000 */
[----:B------:R-:W0:Y:S01]  /*0590*/  MUFU.RCP R5, R5 ;  /* 0x0000000500057308 */ /* 0x000e220000001000 */
[----:B------:R-:W-:Y:S02]  /*05a0*/  @P2 FMUL R2, R2, 0.25 ;  /* 0x3e80000002022820 */ /* 0x000fe40000400000 */
[----:B------:R-:W-:Y:S01]  /*05b0*/  @P6 FMUL R11, R11, 0.25 ;  /* 0x3e8000000b0b6820 */ /* 0x000fe20000400000 */
[----:B------:R-:W-:Y:S02]  /*05c0*/  LOP3.LUT R7, R13, 0xffffffc0, RZ, 0xc0, !PT ;  /* 0xffffffc00d077812 */ /* 0x000fe400078ec0ff */
[----:B------:R-:W-:Y:S02]  /*05d0*/  @!P3 FMUL R2, R2, 16777216 ;  /* 0x4b8000000202b820 */ /* 0x000fe40000400000 */
[----:B------:R-:W-:-:S02]  /*05e0*/  @!P1 FMUL R11, R11, 16777216 ;  /* 0x4b8000000b0b9820 */ /* 0x000fc40000400000 */
[----:B------:R-:W-:Y:S01]  /*05f0*/  @P4 FMUL R16, R16, 0.25 ;  /* 0x3e80000010104820 */ /* 0x000fe20000400000 */
[----:B------:R-:W-:Y:S02]  /*0600*/  IADD3 R12, R6, -R7, RZ ;  /* 0x80000007060c7210 */ /* 0x000fe40007ffe0ff */
[----:B------:R-:W-:Y:S01]  /*0610*/  SHF.R.S32.HI R7, RZ, 0x6, R13 ;  /* 0x00000006ff077819 */ /* 0x000fe2000001140d */
[----:B------:R-:W-:Y:S01]  /*0620*/  @!P5 FMUL R16, R16, 16777216 ;  /* 0x4b8000001010d820 */ /* 0x000fe20000400000 */
[----:B------:R-:W1:Y:S01]  /*0630*/  MUFU.RCP R2, R2 ;  /* 0x0000000200027308 */ /* 0x000e620000001000 */
[C---:B------:R-:W-:Y:S01]  /*0640*/  FSEL R13, R4.reuse, 1, P2 ;  /* 0x3f800000040d7808 */ /* 0x040fe20001000000 */
[----:B0-----:R-:W-:Y:S01]  /*0650*/  FMUL R10, R5, R10 ;  /* 0x0000000a050a7220 */ /* 0x001fe20000400000 */
[----:B------:R-:W-:Y:S01]  /*0660*/  IMAD R7, R7, 0x180, R12 ;  /* 0x0000018007077824 */ /* 0x000fe200078e020c */
[C---:B------:R-:W-:Y:S02]  /*0670*/  FSEL R15, R4.reuse, 1, P4 ;  /* 0x3f800000040f7808 */ /* 0x040fe40002000000 */
[----:B------:R-:W-:-:S02]  /*0680*/  FSEL R12, R4, 1, P6 ;  /* 0x3f800000040c7808 */ /* 0x000fc40003000000 */
[----:B------:R-:W0:Y:S01]  /*0690*/  MUFU.RCP R6, R16 ;  /* 0x0000001000067308 */ /* 0x000e220000001000 */
[----:B------:R-:W2:Y:S07]  /*06a0*/  LDC.64 R4, c[0x0][0x260] ;  /* 0x00009800ff047b82 */ /* 0x000eae0000000a00 */
[----:B------:R-:W3:Y:S01]  /*06b0*/  MUFU.RCP R11, R11 ;  /* 0x0000000b000b7308 */ /* 0x000ee20000001000 */
[----:B------:R-:W-:Y:S01]  /*06c0*/  @!P3 FMUL R13, R13, 16777216 ;  /* 0x4b8000000d0db820 */ /* 0x000fe20000400000 */
[----:B------:R-:W-:Y:S01]  /*06d0*/  @!P5 FMUL R15, R15, 16777216 ;  /* 0x4b8000000f0fd820 */ /* 0x000fe20000400000 */
[----:B------:R-:W-:Y:S01]  /*06e0*/  @!P1 FMUL R12, R12, 16777216 ;  /* 0x4b8000000c0c9820 */ /* 0x000fe20000400000 */
[----:B-----5:R-:W-:Y:S01]  /*06f0*/  FADD R9, -R9, R20 ;  /* 0x0000001409097221 */ /* 0x020fe20000000100 */
[----:B-1----:R-:W-:Y:S01]  /*0700*/  FMUL R2, R2, R13 ;  /* 0x0000000d02027220 */ /* 0x002fe20000400000 */
[----:B------:R-:W-:Y:S01]  /*0710*/  FADD R21, -R24, R21 ;  /* 0x0000001518157221 */ /* 0x000fe20000000100 */
[----:B0-----:R-:W-:Y:S01]  /*0720*/  FMUL R6, R6, R15 ;  /* 0x0000000f06067220 */ /* 0x001fe20000400000 */
[----:B---3--:R-:W-:Y:S01]  /*0730*/  FADD R3, -R3, R22 ;  /* 0x0000001603037221 */ /* 0x008fe20000000100 */
[----:B------:R-:W-:Y:S01]  /*0740*/  FADD R23, -R0, R23 ;  /* 0x0000001700177221 */ /* 0x000fe20000000100 */
[----:B------:R-:W-:Y:S01]  /*0750*/  FMUL R9, R10, R9 ;  /* 0x000000090a097220 */ /* 0x000fe20000400000 */
[----:B------:R-:W-:Y:S01]  /*0760*/  FMUL R2, R2, R21 ;  /* 0x0000001502027220 */ /* 0x000fe20000400000 */
[----:B------:R-:W-:Y:S01]  /*0770*/  FMUL R12, R11, R12 ;  /* 0x0000000c0b0c7220 */ /* 0x000fe20000400000 */
[----:B------:R-:W-:-:S03]  /*0780*/  FMUL R3, R6, R3 ;  /* 0x0000000306037220 */ /* 0x000fc60000400000 */
[----:B------:R-:W-:Y:S01]  /*0790*/  FMUL R23, R12, R23 ;  /* 0x000000170c177220 */ /* 0x000fe20000400000 */
[----:B----4-:R-:W-:Y:S01]  /*07a0*/  FFMA R28, R9, R25, R28 ;  /* 0x00000019091c7223 */ /* 0x010fe2000000001c */
[----:B------:R-:W-:Y:S01]  /*07b0*/  FFMA R27, R2, R26, R27 ;  /* 0x0000001a021b7223 */ /* 0x000fe2000000001b */
[----:B------:R-:W-:Y:S01]  /*07c0*/  FFMA R3, R3, R17, R8 ;  /* 0x0000001103037223 */ /* 0x000fe20000000008 */
[----:B------:R-:W-:Y:S01]  /*07d0*/  FFMA R18, R23, R29, R18 ;  /* 0x0000001d17127223 */ /* 0x000fe20000000012 */
[----:B--2---:R-:W-:-:S04]  /*07e0*/  IMAD.WIDE R4, R7, 0x4, R4 ;  /* 0x0000000407047825 */ /* 0x004fc800078e0204 */
[----:B------:R-:W-:Y:S01]  /*07f0*/  FADD R26, R3, R28 ;  /* 0x0000001c031a7221 */ /* 0x000fe20000000000 */
[----:B------:R-:W-:Y:S01]  /*0800*/  FADD R27, R18, R27 ;  /* 0x0000001b121b7221 */ /* 0x000fe20000000000 */
[----:B------:R-:W-:Y:S06]  /*0810*/  @P0 EXIT ;  /* 0x000000000000094d */ /* 0x000fec0003800000 */
[----:B------:R-:W-:Y:S01]  /*0820*/  STG.E.64 desc[UR4][R4.64], R26 ;  /* 0x0000001a04007986 */ /* 0x000fe2000c101b04 */
[----:B------:R-:W-:Y:S05]  /*0830*/  EXIT ;  /* 0x000000000000794d */ /* 0x000fea0003800000 */
.L_x_0:
[----:B------:R-:W-:-:S00]  /*0840*/  BRA `(.L_x_0) ;  /* 0xfffffffc00fc7947 */ /* 0x000fc0000383ffff */
[----:B------:R-:W-:-:S00]  /*0850*/  NOP ;  /* 0x0000000000007918 */ /* 0x000fc00000000000 */
        /* <DEDUP_REMOVED lines=10> */
.L_x_1:


//--------------------- .nv.global.init           --------------------------
	.section	.nv.global.init,"aw",@progbits
.nv.global.init:
	.type		_$_str,@object
	.size		_$_str,(_$_str_$_2 - _$_str)
_$_str:
        /*0000*/ 	.byte	0x5f, 0x5f, 0x43, 0x55, 0x44, 0x41, 0x5f, 0x46, 0x54, 0x5a, 0x00
	.type		_$_str_$_2,@object
	.size		_$_str_$_2,(.L_1 - _$_str_$_2)
_$_str_$_2:
        /*000b*/ 	.byte	0x5f, 0x5f, 0x43, 0x55, 0x44, 0x41, 0x5f, 0x50, 0x52, 0x45, 0x43, 0x5f, 0x53, 0x51, 0x52, 0x54
        /*001b*/ 	.byte	0x00
.L_1:


//--------------------- .nv.constant0.triton_poi_fused__native_batch_norm_legit_no_training_add_3 --------------------------
	.section	.nv.constant0.triton_poi_fused__native_batch_norm_legit_no_training_add_3,"a",@progbits
	.sectionflags	@""
	.align	4
.nv.constant0.triton_poi_fused__native_batch_norm_legit_no_training_add_3:
	.zero		620
